//
// Generated by NVIDIA NVVM Compiler
//
// Compiler Build ID: CL-36424714
// Cuda compilation tools, release 13.0, V13.0.88
// Based on NVVM 20.0.0
//

.version 9.0
.target sm_100
.address_size 64

	// .globl	_Z9vectorAddPfS_S_i
.global .align 1 .b8 _ZN34_INTERNAL_4d8b7e4d_4_k_cu_4ecca1704cuda3std3__45__cpo5beginE[1];
.global .align 1 .b8 _ZN34_INTERNAL_4d8b7e4d_4_k_cu_4ecca1704cuda3std3__45__cpo3endE[1];
.global .align 1 .b8 _ZN34_INTERNAL_4d8b7e4d_4_k_cu_4ecca1704cuda3std3__45__cpo6cbeginE[1];
.global .align 1 .b8 _ZN34_INTERNAL_4d8b7e4d_4_k_cu_4ecca1704cuda3std3__45__cpo4cendE[1];
.global .align 1 .b8 _ZN34_INTERNAL_4d8b7e4d_4_k_cu_4ecca1704cuda3std3__45__cpo6rbeginE[1];
.global .align 1 .b8 _ZN34_INTERNAL_4d8b7e4d_4_k_cu_4ecca1704cuda3std3__45__cpo4rendE[1];
.global .align 1 .b8 _ZN34_INTERNAL_4d8b7e4d_4_k_cu_4ecca1704cuda3std3__45__cpo7crbeginE[1];
.global .align 1 .b8 _ZN34_INTERNAL_4d8b7e4d_4_k_cu_4ecca1704cuda3std3__45__cpo5crendE[1];
.global .align 1 .b8 _ZN34_INTERNAL_4d8b7e4d_4_k_cu_4ecca1704cuda3std3__419piecewise_constructE[1];
.global .align 1 .b8 _ZN34_INTERNAL_4d8b7e4d_4_k_cu_4ecca1704cuda3std6ranges3__45__cpo4swapE[1];
.global .align 1 .b8 _ZN34_INTERNAL_4d8b7e4d_4_k_cu_4ecca1704cuda3std6ranges3__45__cpo9iter_moveE[1];
.global .align 1 .b8 _ZN34_INTERNAL_4d8b7e4d_4_k_cu_4ecca1704cuda3std6ranges3__45__cpo5beginE[1];
.global .align 1 .b8 _ZN34_INTERNAL_4d8b7e4d_4_k_cu_4ecca1704cuda3std6ranges3__45__cpo3endE[1];
.global .align 1 .b8 _ZN34_INTERNAL_4d8b7e4d_4_k_cu_4ecca1704cuda3std6ranges3__45__cpo6cbeginE[1];
.global .align 1 .b8 _ZN34_INTERNAL_4d8b7e4d_4_k_cu_4ecca1704cuda3std6ranges3__45__cpo4cendE[1];
.global .align 1 .b8 _ZN34_INTERNAL_4d8b7e4d_4_k_cu_4ecca1704cuda3std6ranges3__45__cpo7advanceE[1];
.global .align 1 .b8 _ZN34_INTERNAL_4d8b7e4d_4_k_cu_4ecca1704cuda3std6ranges3__45__cpo9iter_swapE[1];
.global .align 1 .b8 _ZN34_INTERNAL_4d8b7e4d_4_k_cu_4ecca1704cuda3std6ranges3__45__cpo4nextE[1];
.global .align 1 .b8 _ZN34_INTERNAL_4d8b7e4d_4_k_cu_4ecca1704cuda3std6ranges3__45__cpo4prevE[1];
.global .align 1 .b8 _ZN34_INTERNAL_4d8b7e4d_4_k_cu_4ecca1704cuda3std6ranges3__45__cpo4dataE[1];
.global .align 1 .b8 _ZN34_INTERNAL_4d8b7e4d_4_k_cu_4ecca1704cuda3std6ranges3__45__cpo5cdataE[1];
.global .align 1 .b8 _ZN34_INTERNAL_4d8b7e4d_4_k_cu_4ecca1704cuda3std6ranges3__45__cpo4sizeE[1];
.global .align 1 .b8 _ZN34_INTERNAL_4d8b7e4d_4_k_cu_4ecca1704cuda3std6ranges3__45__cpo5ssizeE[1];
.global .align 1 .b8 _ZN34_INTERNAL_4d8b7e4d_4_k_cu_4ecca1704cuda3std6ranges3__45__cpo8distanceE[1];

.visible .entry _Z9vectorAddPfS_S_i(
	.param .u64 .ptr .align 1 _Z9vectorAddPfS_S_i_param_0,
	.param .u64 .ptr .align 1 _Z9vectorAddPfS_S_i_param_1,
	.param .u64 .ptr .align 1 _Z9vectorAddPfS_S_i_param_2,
	.param .u32 _Z9vectorAddPfS_S_i_param_3
)
{
	.reg .pred 	%p<2>;
	.reg .b32 	%r<6>;
	.reg .b32 	%f<4>;
	.reg .b64 	%rd<11>;

	ld.param.u64 	%rd1, [_Z9vectorAddPfS_S_i_param_0];
	ld.param.u64 	%rd2, [_Z9vectorAddPfS_S_i_param_1];
	ld.param.u64 	%rd3, [_Z9vectorAddPfS_S_i_param_2];
	ld.param.u32 	%r2, [_Z9vectorAddPfS_S_i_param_3];
	mov.u32 	%r3, %tid.x;
	mov.u32 	%r4, %ntid.x;
	mov.u32 	%r5, %ctaid.x;
	mad.lo.s32 	%r1, %r4, %r5, %r3;
	setp.ge.s32 	%p1, %r1, %r2;
	@%p1 bra 	$L__BB0_2;
	cvta.to.global.u64 	%rd4, %rd1;
	cvta.to.global.u64 	%rd5, %rd2;
	cvta.to.global.u64 	%rd6, %rd3;
	mul.wide.s32 	%rd7, %r1, 4;
	add.s64 	%rd8, %rd4, %rd7;
	ld.global.f32 	%f1, [%rd8];
	add.s64 	%rd9, %rd5, %rd7;
	ld.global.f32 	%f2, [%rd9];
	add.f32 	%f3, %f1, %f2;
	add.s64 	%rd10, %rd6, %rd7;
	st.global.f32 	[%rd10], %f3;
$L__BB0_2:
	ret;

}


// ===== COMPILED SASS (sm_100) =====

	.target	sm_100

	.elftype	@"ET_EXEC"


//--------------------- .note.nv.tkinfo           --------------------------
	.section	.note.nv.tkinfo,"",@"SHT_NOTE"
	.sectionflags	@"SHF_NOTE_NV_TKINFO"
	.tkinfo
        /*0018*/ 	.word	0x00000002
        /*0030*/ 	.string	""
        /*0030*/ 	.string	"ptxas"
        /*0030*/ 	.string	"Cuda compilation tools, release 13.0, V13.0.88"
        /*0030*/ 	.string	"Build cuda_13.0.r13.0/compiler.36424714_0"
        /*0030*/ 	.string	"-arch sm_100 -m 64 "



//--------------------- .note.nv.cuinfo           --------------------------
	.section	.note.nv.cuinfo,"",@"SHT_NOTE"
	.sectionflags	@"SHF_NOTE_NV_CUINFO"
        /*0018*/ 	.short	0x0002
        /*001a*/ 	.short	0x0064
        /*001c*/ 	.short	0x0082
	.zero		2


//--------------------- .nv.info                  --------------------------
	.section	.nv.info,"",@"SHT_CUDA_INFO"
	.align	4


	//----- nvinfo : EIATTR_REGCOUNT
	.align		4
        /*0000*/ 	.byte	0x04, 0x2f
        /*0002*/ 	.short	(.L_25 - .L_24)
	.align		4
.L_24:
        /*0004*/ 	.word	index@(_Z9vectorAddPfS_S_i)
        /*0008*/ 	.word	0x0000000c


	//----- nvinfo : EIATTR_FRAME_SIZE
	.align		4
.L_25:
        /*000c*/ 	.byte	0x04, 0x11
        /*000e*/ 	.short	(.L_27 - .L_26)
	.align		4
.L_26:
        /*0010*/ 	.word	index@(_Z9vectorAddPfS_S_i)
        /*0014*/ 	.word	0x00000000


	//----- nvinfo : EIATTR_MIN_STACK_SIZE
	.align		4
.L_27:
        /*0018*/ 	.byte	0x04, 0x12
        /*001a*/ 	.short	(.L_29 - .L_28)
	.align		4
.L_28:
        /*001c*/ 	.word	index@(_Z9vectorAddPfS_S_i)
        /*0020*/ 	.word	0x00000000
.L_29:


//--------------------- .nv.compat                --------------------------
	.section	.nv.compat,"",@"SHT_CUDA_COMPAT_INFO"
	.align	4
        /*0000*/ 	.byte	0x02, 0x09, 0x00, 0x00, 0x02, 0x02, 0x01, 0x00, 0x02, 0x05, 0x05, 0x00, 0x03, 0x07, 0x01, 0x01
        /*0010*/ 	.byte	0x02, 0x03, 0x00, 0x00, 0x02, 0x06, 0x01, 0x00, 0x04, 0x0b, 0x08, 0x00, 0x09, 0x00, 0x00, 0x00
        /*0020*/ 	.byte	0x00, 0x00, 0x00, 0x00


//--------------------- .nv.info._Z9vectorAddPfS_S_i --------------------------
	.section	.nv.info._Z9vectorAddPfS_S_i,"",@"SHT_CUDA_INFO"
	.sectionflags	@""
	.align	4


	//----- nvinfo : EIATTR_CUDA_API_VERSION
	.align		4
        /*0000*/ 	.byte	0x04, 0x37
        /*0002*/ 	.short	(.L_31 - .L_30)
.L_30:
        /*0004*/ 	.word	0x00000082


	//----- nvinfo : EIATTR_KPARAM_INFO
	.align		4
.L_31:
        /*0008*/ 	.byte	0x04, 0x17
        /*000a*/ 	.short	(.L_33 - .L_32)
.L_32:
        /*000c*/ 	.word	0x00000000
        /*0010*/ 	.short	0x0003
        /*0012*/ 	.short	0x0018
        /*0014*/ 	.byte	0x00, 0xf0, 0x11, 0x00


	//----- nvinfo : EIATTR_KPARAM_INFO
	.align		4
.L_33:
        /*0018*/ 	.byte	0x04, 0x17
        /*001a*/ 	.short	(.L_35 - .L_34)
.L_34:
        /*001c*/ 	.word	0x00000000
        /*0020*/ 	.short	0x0002
        /*0022*/ 	.short	0x0010
        /*0024*/ 	.byte	0x00, 0xf5, 0x21, 0x00


	//----- nvinfo : EIATTR_KPARAM_INFO
	.align		4
.L_35:
        /*0028*/ 	.byte	0x04, 0x17
        /*002a*/ 	.short	(.L_37 - .L_36)
.L_36:
        /*002c*/ 	.word	0x00000000
        /*0030*/ 	.short	0x0001
        /*0032*/ 	.short	0x0008
        /*0034*/ 	.byte	0x00, 0xf5, 0x21, 0x00


	//----- nvinfo : EIATTR_KPARAM_INFO
	.align		4
.L_37:
        /*0038*/ 	.byte	0x04, 0x17
        /*003a*/ 	.short	(.L_39 - .L_38)
.L_38:
        /*003c*/ 	.word	0x00000000
        /*0040*/ 	.short	0x0000
        /*0042*/ 	.short	0x0000
        /*0044*/ 	.byte	0x00, 0xf5, 0x21, 0x00


	//----- nvinfo : EIATTR_SPARSE_MMA_MASK
	.align		4
.L_39:
        /*0048*/ 	.byte	0x03, 0x50
        /*004a*/ 	.short	0x0000


	//----- nvinfo : EIATTR_MAXREG_COUNT
	.align		4
        /*004c*/ 	.byte	0x03, 0x1b
        /*004e*/ 	.short	0x00ff


	//----- nvinfo : EIATTR_MERCURY_ISA_VERSION
	.align		4
        /*0050*/ 	.byte	0x03, 0x5f
        /*0052*/ 	.short	0x0101


	//----- nvinfo : EIATTR_VRC_CTA_INIT_COUNT
	.align		4
        /*0054*/ 	.byte	0x02, 0x4a
	.zero		1
	.zero		1


	//----- nvinfo : EIATTR_EXIT_INSTR_OFFSETS
	.align		4
        /*0058*/ 	.byte	0x04, 0x1c
        /*005a*/ 	.short	(.L_41 - .L_40)


	//   ....[0]....
.L_40:
        /*005c*/ 	.word	0x00000070


	//   ....[1]....
        /*0060*/ 	.word	0x00000130


	//----- nvinfo : EIATTR_CBANK_PARAM_SIZE
	.align		4
.L_41:
        /*0064*/ 	.byte	0x03, 0x19
        /*0066*/ 	.short	0x001c


	//----- nvinfo : EIATTR_PARAM_CBANK
	.align		4
        /*0068*/ 	.byte	0x04, 0x0a
        /*006a*/ 	.short	(.L_43 - .L_42)
	.align		4
.L_42:
        /*006c*/ 	.word	index@(.nv.constant0._Z9vectorAddPfS_S_i)
        /*0070*/ 	.short	0x0380
        /*0072*/ 	.short	0x001c


	//----- nvinfo : EIATTR_SW_WAR
	.align		4
.L_43:
        /*0074*/ 	.byte	0x04, 0x36
        /*0076*/ 	.short	(.L_45 - .L_44)
.L_44:
        /*0078*/ 	.word	0x00000008
.L_45:


//--------------------- .nv.callgraph             --------------------------
	.section	.nv.callgraph,"",@"SHT_CUDA_CALLGRAPH"
	.align	4
	.sectionentsize	8
	.align		4
        /*0000*/ 	.word	0x00000000
	.align		4
        /*0004*/ 	.word	0xffffffff
	.align		4
        /*0008*/ 	.word	0x00000000
	.align		4
        /*000c*/ 	.word	0xfffffffe
	.align		4
        /*0010*/ 	.word	0x00000000
	.align		4
        /*0014*/ 	.word	0xfffffffd
	.align		4
        /*0018*/ 	.word	0x00000000
	.align		4
        /*001c*/ 	.word	0xfffffffc


//--------------------- .nv.constant4             --------------------------
	.section	.nv.constant4,"a",@progbits
	.align	8
	.align		8
.nv.constant4:
        /*0000*/ 	.dword	_ZN34_INTERNAL_4d8b7e4d_4_k_cu_4ecca1704cuda3std3__45__cpo5beginE
	.align		8
        /*0008*/ 	.dword	_ZN34_INTERNAL_4d8b7e4d_4_k_cu_4ecca1704cuda3std3__45__cpo3endE
	.align		8
        /*0010*/ 	.dword	_ZN34_INTERNAL_4d8b7e4d_4_k_cu_4ecca1704cuda3std3__45__cpo6cbeginE
	.align		8
        /*0018*/ 	.dword	_ZN34_INTERNAL_4d8b7e4d_4_k_cu_4ecca1704cuda3std3__45__cpo4cendE
	.align		8
        /*0020*/ 	.dword	_ZN34_INTERNAL_4d8b7e4d_4_k_cu_4ecca1704cuda3std3__45__cpo6rbeginE
	.align		8
        /*0028*/ 	.dword	_ZN34_INTERNAL_4d8b7e4d_4_k_cu_4ecca1704cuda3std3__45__cpo4rendE
	.align		8
        /*0030*/ 	.dword	_ZN34_INTERNAL_4d8b7e4d_4_k_cu_4ecca1704cuda3std3__45__cpo7crbeginE
	.align		8
        /*0038*/ 	.dword	_ZN34_INTERNAL_4d8b7e4d_4_k_cu_4ecca1704cuda3std3__45__cpo5crendE
	.align		8
        /*0040*/ 	.dword	_ZN34_INTERNAL_4d8b7e4d_4_k_cu_4ecca1704cuda3std3__419piecewise_constructE
	.align		8
        /*0048*/ 	.dword	_ZN34_INTERNAL_4d8b7e4d_4_k_cu_4ecca1704cuda3std6ranges3__45__cpo4swapE
	.align		8
        /*0050*/ 	.dword	_ZN34_INTERNAL_4d8b7e4d_4_k_cu_4ecca1704cuda3std6ranges3__45__cpo9iter_moveE
	.align		8
        /*0058*/ 	.dword	_ZN34_INTERNAL_4d8b7e4d_4_k_cu_4ecca1704cuda3std6ranges3__45__cpo5beginE
	.align		8
        /*0060*/ 	.dword	_ZN34_INTERNAL_4d8b7e4d_4_k_cu_4ecca1704cuda3std6ranges3__45__cpo3endE
	.align		8
        /*0068*/ 	.dword	_ZN34_INTERNAL_4d8b7e4d_4_k_cu_4ecca1704cuda3std6ranges3__45__cpo6cbeginE
	.align		8
        /*0070*/ 	.dword	_ZN34_INTERNAL_4d8b7e4d_4_k_cu_4ecca1704cuda3std6ranges3__45__cpo4cendE
	.align		8
        /*0078*/ 	.dword	_ZN34_INTERNAL_4d8b7e4d_4_k_cu_4ecca1704cuda3std6ranges3__45__cpo7advanceE
	.align		8
        /*0080*/ 	.dword	_ZN34_INTERNAL_4d8b7e4d_4_k_cu_4ecca1704cuda3std6ranges3__45__cpo9iter_swapE
	.align		8
        /*0088*/ 	.dword	_ZN34_INTERNAL_4d8b7e4d_4_k_cu_4ecca1704cuda3std6ranges3__45__cpo4nextE
	.align		8
        /*0090*/ 	.dword	_ZN34_INTERNAL_4d8b7e4d_4_k_cu_4ecca1704cuda3std6ranges3__45__cpo4prevE
	.align		8
        /*0098*/ 	.dword	_ZN34_INTERNAL_4d8b7e4d_4_k_cu_4ecca1704cuda3std6ranges3__45__cpo4dataE
	.align		8
        /*00a0*/ 	.dword	_ZN34_INTERNAL_4d8b7e4d_4_k_cu_4ecca1704cuda3std6ranges3__45__cpo5cdataE
	.align		8
        /*00a8*/ 	.dword	_ZN34_INTERNAL_4d8b7e4d_4_k_cu_4ecca1704cuda3std6ranges3__45__cpo4sizeE
	.align		8
        /*00b0*/ 	.dword	_ZN34_INTERNAL_4d8b7e4d_4_k_cu_4ecca1704cuda3std6ranges3__45__cpo5ssizeE
	.align		8
        /*00b8*/ 	.dword	_ZN34_INTERNAL_4d8b7e4d_4_k_cu_4ecca1704cuda3std6ranges3__45__cpo8distanceE


//--------------------- .text._Z9vectorAddPfS_S_i --------------------------
	.section	.text._Z9vectorAddPfS_S_i,"ax",@progbits
	.align	128
        .global         _Z9vectorAddPfS_S_i
        .type           _Z9vectorAddPfS_S_i,@function
        .size           _Z9vectorAddPfS_S_i,(.L_x_1 - _Z9vectorAddPfS_S_i)
        .other          _Z9vectorAddPfS_S_i,@"STO_CUDA_ENTRY STV_DEFAULT"
_Z9vectorAddPfS_S_i:
.text._Z9vectorAddPfS_S_i:
[----:B------:R-:W-:Y:S01]  /*0000*/  LDC R1, c[0x0][0x37c] ;  /* 0x0000df00ff017b82 */ /* 0x000fe20000000800 */
[----:B------:R-:W0:Y:S01]  /*0010*/  S2R R9, SR_TID.X ;  /* 0x0000000000097919 */ /* 0x000e220000002100 */
[----:B------:R-:W0:Y:S01]  /*0020*/  LDCU UR4, c[0x0][0x360] ;  /* 0x00006c00ff0477ac */ /* 0x000e220008000800 */
[----:B------:R-:W0:Y:S01]  /*0030*/  S2R R0, SR_CTAID.X ;  /* 0x0000000000007919 */ /* 0x000e220000002500 */
[----:B------:R-:W1:Y:S01]  /*0040*/  LDCU UR5, c[0x0][0x398] ;  /* 0x00007300ff0577ac */ /* 0x000e620008000800 */
[----:B0-----:R-:W-:-:S05]  /*0050*/  IMAD R9, R0, UR4, R9 ;  /* 0x0000000400097c24 */ /* 0x001fca000f8e0209 */
[----:B-1----:R-:W-:-:S13]  /*0060*/  ISETP.GE.AND P0, PT, R9, UR5, PT ;  /* 0x0000000509007c0c */ /* 0x002fda000bf06270 */
[----:B------:R-:W-:Y:S05]  /*0070*/  @P0 EXIT ;  /* 0x000000000000094d */ /* 0x000fea0003800000 */
[----:B------:R-:W0:Y:S01]  /*0080*/  LDC.64 R2, c[0x0][0x380] ;  /* 0x0000e000ff027b82 */ /* 0x000e220000000a00 */
[----:B------:R-:W1:Y:S07]  /*0090*/  LDCU.64 UR4, c[0x0][0x358] ;  /* 0x00006b00ff0477ac */ /* 0x000e6e0008000a00 */
[----:B------:R-:W2:Y:S08]  /*00a0*/  LDC.64 R4, c[0x0][0x388] ;  /* 0x0000e200ff047b82 */ /* 0x000eb00000000a00 */
[----:B------:R-:W3:Y:S01]  /*00b0*/  LDC.64 R6, c[0x0][0x390] ;  /* 0x0000e400ff067b82 */ /* 0x000ee20000000a00 */
[----:B0-----:R-:W-:-:S06]  /*00c0*/  IMAD.WIDE R2, R9, 0x4, R2 ;  /* 0x0000000409027825 */ /* 0x001fcc00078e0202 */
[----:B-1----:R-:W4:Y:S01]  /*00d0*/  LDG.E R2, desc[UR4][R2.64] ;  /* 0x0000000402027981 */ /* 0x002f22000c1e1900 */
[----:B--2---:R-:W-:-:S06]  /*00e0*/  IMAD.WIDE R4, R9, 0x4, R4 ;  /* 0x0000000409047825 */ /* 0x004fcc00078e0204 */
[----:B------:R-:W4:Y:S01]  /*00f0*/  LDG.E R5, desc[UR4][R4.64] ;  /* 0x0000000404057981 */ /* 0x000f22000c1e1900 */
[----:B---3--:R-:W-:-:S04]  /*0100*/  IMAD.WIDE R6, R9, 0x4, R6 ;  /* 0x0000000409067825 */ /* 0x008fc800078e0206 */
[----:B----4-:R-:W-:-:S05]  /*0110*/  FADD R9, R2, R5 ;  /* 0x0000000502097221 */ /* 0x010fca0000000000 */
[----:B------:R-:W-:Y:S01]  /*0120*/  STG.E desc[UR4][R6.64], R9 ;  /* 0x0000000906007986 */ /* 0x000fe2000c101904 */
[----:B------:R-:W-:Y:S05]  /*0130*/  EXIT ;  /* 0x000000000000794d */ /* 0x000fea0003800000 */
.L_x_0:
[----:B------:R-:W-:-:S00]  /*0140*/  BRA `(.L_x_0) ;  /* 0xfffffffc00fc7947 */ /* 0x000fc0000383ffff */
[----:B------:R-:W-:-:S00]  /*0150*/  NOP ;  /* 0x0000000000007918 */ /* 0x000fc00000000000 */
        /* <DEDUP_REMOVED lines=10> */
.L_x_1:


//--------------------- .nv.shared.reserved.0     --------------------------
	.section	.nv.shared.reserved.0,"aw",@nobits
	.weak		__nv_reservedSMEM_offset_0_alias
	.size		__nv_reservedSMEM_offset_0_alias, 0, 64
	.other		__nv_reservedSMEM_offset_0_alias,@"STO_CUDA_RESERVED_SHARED STV_DEFAULT"
__nv_reservedSMEM_offset_0_alias:
	.zero		0
	.zero		64


//--------------------- .nv.global                --------------------------
	.section	.nv.global,"aw",@nobits
.nv.global:
	.type		_ZN34_INTERNAL_4d8b7e4d_4_k_cu_4ecca1704cuda3std3__45__cpo6cbeginE,@object
	.size		_ZN34_INTERNAL_4d8b7e4d_4_k_cu_4ecca1704cuda3std3__45__cpo6cbeginE,(_ZN34_INTERNAL_4d8b7e4d_4_k_cu_4ecca1704cuda3std6ranges3__45__cpo4prevE - _ZN34_INTERNAL_4d8b7e4d_4_k_cu_4ecca1704cuda3std3__45__cpo6cbeginE)
_ZN34_INTERNAL_4d8b7e4d_4_k_cu_4ecca1704cuda3std3__45__cpo6cbeginE:
	.zero		1
	.type		_ZN34_INTERNAL_4d8b7e4d_4_k_cu_4ecca1704cuda3std6ranges3__45__cpo4prevE,@object
	.size		_ZN34_INTERNAL_4d8b7e4d_4_k_cu_4ecca1704cuda3std6ranges3__45__cpo4prevE,(_ZN34_INTERNAL_4d8b7e4d_4_k_cu_4ecca1704cuda3std6ranges3__45__cpo9iter_moveE - _ZN34_INTERNAL_4d8b7e4d_4_k_cu_4ecca1704cuda3std6ranges3__45__cpo4prevE)
_ZN34_INTERNAL_4d8b7e4d_4_k_cu_4ecca1704cuda3std6ranges3__45__cpo4prevE:
	.zero		1
	.type		_ZN34_INTERNAL_4d8b7e4d_4_k_cu_4ecca1704cuda3std6ranges3__45__cpo9iter_moveE,@object
	.size		_ZN34_INTERNAL_4d8b7e4d_4_k_cu_4ecca1704cuda3std6ranges3__45__cpo9iter_moveE,(_ZN34_INTERNAL_4d8b7e4d_4_k_cu_4ecca1704cuda3std3__45__cpo7crbeginE - _ZN34_INTERNAL_4d8b7e4d_4_k_cu_4ecca1704cuda3std6ranges3__45__cpo9iter_moveE)
_ZN34_INTERNAL_4d8b7e4d_4_k_cu_4ecca1704cuda3std6ranges3__45__cpo9iter_moveE:
	.zero		1
	.type		_ZN34_INTERNAL_4d8b7e4d_4_k_cu_4ecca1704cuda3std3__45__cpo7crbeginE,@object
	.size		_ZN34_INTERNAL_4d8b7e4d_4_k_cu_4ecca1704cuda3std3__45__cpo7crbeginE,(_ZN34_INTERNAL_4d8b7e4d_4_k_cu_4ecca1704cuda3std6ranges3__45__cpo5ssizeE - _ZN34_INTERNAL_4d8b7e4d_4_k_cu_4ecca1704cuda3std3__45__cpo7crbeginE)
_ZN34_INTERNAL_4d8b7e4d_4_k_cu_4ecca1704cuda3std3__45__cpo7crbeginE:
	.zero		1
	.type		_ZN34_INTERNAL_4d8b7e4d_4_k_cu_4ecca1704cuda3std6ranges3__45__cpo5ssizeE,@object
	.size		_ZN34_INTERNAL_4d8b7e4d_4_k_cu_4ecca1704cuda3std6ranges3__45__cpo5ssizeE,(_ZN34_INTERNAL_4d8b7e4d_4_k_cu_4ecca1704cuda3std6ranges3__45__cpo4cendE - _ZN34_INTERNAL_4d8b7e4d_4_k_cu_4ecca1704cuda3std6ranges3__45__cpo5ssizeE)
_ZN34_INTERNAL_4d8b7e4d_4_k_cu_4ecca1704cuda3std6ranges3__45__cpo5ssizeE:
	.zero		1
	.type		_ZN34_INTERNAL_4d8b7e4d_4_k_cu_4ecca1704cuda3std6ranges3__45__cpo4cendE,@object
	.size		_ZN34_INTERNAL_4d8b7e4d_4_k_cu_4ecca1704cuda3std6ranges3__45__cpo4cendE,(_ZN34_INTERNAL_4d8b7e4d_4_k_cu_4ecca1704cuda3std3__45__cpo5beginE - _ZN34_INTERNAL_4d8b7e4d_4_k_cu_4ecca1704cuda3std6ranges3__45__cpo4cendE)
_ZN34_INTERNAL_4d8b7e4d_4_k_cu_4ecca1704cuda3std6ranges3__45__cpo4cendE:
	.zero		1
	.type		_ZN34_INTERNAL_4d8b7e4d_4_k_cu_4ecca1704cuda3std3__45__cpo5beginE,@object
	.size		_ZN34_INTERNAL_4d8b7e4d_4_k_cu_4ecca1704cuda3std3__45__cpo5beginE,(_ZN34_INTERNAL_4d8b7e4d_4_k_cu_4ecca1704cuda3std6ranges3__45__cpo9iter_swapE - _ZN34_INTERNAL_4d8b7e4d_4_k_cu_4ecca1704cuda3std3__45__cpo5beginE)
_ZN34_INTERNAL_4d8b7e4d_4_k_cu_4ecca1704cuda3std3__45__cpo5beginE:
	.zero		1
	.type		_ZN34_INTERNAL_4d8b7e4d_4_k_cu_4ecca1704cuda3std6ranges3__45__cpo9iter_swapE,@object
	.size		_ZN34_INTERNAL_4d8b7e4d_4_k_cu_4ecca1704cuda3std6ranges3__45__cpo9iter_swapE,(_ZN34_INTERNAL_4d8b7e4d_4_k_cu_4ecca1704cuda3std3__419piecewise_constructE - _ZN34_INTERNAL_4d8b7e4d_4_k_cu_4ecca1704cuda3std6ranges3__45__cpo9iter_swapE)
_ZN34_INTERNAL_4d8b7e4d_4_k_cu_4ecca1704cuda3std6ranges3__45__cpo9iter_swapE:
	.zero		1
	.type		_ZN34_INTERNAL_4d8b7e4d_4_k_cu_4ecca1704cuda3std3__419piecewise_constructE,@object
	.size		_ZN34_INTERNAL_4d8b7e4d_4_k_cu_4ecca1704cuda3std3__419piecewise_constructE,(_ZN34_INTERNAL_4d8b7e4d_4_k_cu_4ecca1704cuda3std3__45__cpo6rbeginE - _ZN34_INTERNAL_4d8b7e4d_4_k_cu_4ecca1704cuda3std3__419piecewise_constructE)
_ZN34_INTERNAL_4d8b7e4d_4_k_cu_4ecca1704cuda3std3__419piecewise_constructE:
	.zero		1
	.type		_ZN34_INTERNAL_4d8b7e4d_4_k_cu_4ecca1704cuda3std3__45__cpo6rbeginE,@object
	.size		_ZN34_INTERNAL_4d8b7e4d_4_k_cu_4ecca1704cuda3std3__45__cpo6rbeginE,(_ZN34_INTERNAL_4d8b7e4d_4_k_cu_4ecca1704cuda3std6ranges3__45__cpo5cdataE - _ZN34_INTERNAL_4d8b7e4d_4_k_cu_4ecca1704cuda3std3__45__cpo6rbeginE)
_ZN34_INTERNAL_4d8b7e4d_4_k_cu_4ecca1704cuda3std3__45__cpo6rbeginE:
	.zero		1
	.type		_ZN34_INTERNAL_4d8b7e4d_4_k_cu_4ecca1704cuda3std6ranges3__45__cpo5cdataE,@object
	.size		_ZN34_INTERNAL_4d8b7e4d_4_k_cu_4ecca1704cuda3std6ranges3__45__cpo5cdataE,(_ZN34_INTERNAL_4d8b7e4d_4_k_cu_4ecca1704cuda3std6ranges3__45__cpo3endE - _ZN34_INTERNAL_4d8b7e4d_4_k_cu_4ecca1704cuda3std6ranges3__45__cpo5cdataE)
_ZN34_INTERNAL_4d8b7e4d_4_k_cu_4ecca1704cuda3std6ranges3__45__cpo5cdataE:
	.zero		1
	.type		_ZN34_INTERNAL_4d8b7e4d_4_k_cu_4ecca1704cuda3std6ranges3__45__cpo3endE,@object
	.size		_ZN34_INTERNAL_4d8b7e4d_4_k_cu_4ecca1704cuda3std6ranges3__45__cpo3endE,(_ZN34_INTERNAL_4d8b7e4d_4_k_cu_4ecca1704cuda3std3__45__cpo4cendE - _ZN34_INTERNAL_4d8b7e4d_4_k_cu_4ecca1704cuda3std6ranges3__45__cpo3endE)
_ZN34_INTERNAL_4d8b7e4d_4_k_cu_4ecca1704cuda3std6ranges3__45__cpo3endE:
	.zero		1
	.type		_ZN34_INTERNAL_4d8b7e4d_4_k_cu_4ecca1704cuda3std3__45__cpo4cendE,@object
	.size		_ZN34_INTERNAL_4d8b7e4d_4_k_cu_4ecca1704cuda3std3__45__cpo4cendE,(_ZN34_INTERNAL_4d8b7e4d_4_k_cu_4ecca1704cuda3std6ranges3__45__cpo4dataE - _ZN34_INTERNAL_4d8b7e4d_4_k_cu_4ecca1704cuda3std3__45__cpo4cendE)
_ZN34_INTERNAL_4d8b7e4d_4_k_cu_4ecca1704cuda3std3__45__cpo4cendE:
	.zero		1
	.type		_ZN34_INTERNAL_4d8b7e4d_4_k_cu_4ecca1704cuda3std6ranges3__45__cpo4dataE,@object
	.size		_ZN34_INTERNAL_4d8b7e4d_4_k_cu_4ecca1704cuda3std6ranges3__45__cpo4dataE,(_ZN34_INTERNAL_4d8b7e4d_4_k_cu_4ecca1704cuda3std6ranges3__45__cpo5beginE - _ZN34_INTERNAL_4d8b7e4d_4_k_cu_4ecca1704cuda3std6ranges3__45__cpo4dataE)
_ZN34_INTERNAL_4d8b7e4d_4_k_cu_4ecca1704cuda3std6ranges3__45__cpo4dataE:
	.zero		1
	.type		_ZN34_INTERNAL_4d8b7e4d_4_k_cu_4ecca1704cuda3std6ranges3__45__cpo5beginE,@object
	.size		_ZN34_INTERNAL_4d8b7e4d_4_k_cu_4ecca1704cuda3std6ranges3__45__cpo5beginE,(_ZN34_INTERNAL_4d8b7e4d_4_k_cu_4ecca1704cuda3std3__45__cpo5crendE - _ZN34_INTERNAL_4d8b7e4d_4_k_cu_4ecca1704cuda3std6ranges3__45__cpo5beginE)
_ZN34_INTERNAL_4d8b7e4d_4_k_cu_4ecca1704cuda3std6ranges3__45__cpo5beginE:
	.zero		1
	.type		_ZN34_INTERNAL_4d8b7e4d_4_k_cu_4ecca1704cuda3std3__45__cpo5crendE,@object
	.size		_ZN34_INTERNAL_4d8b7e4d_4_k_cu_4ecca1704cuda3std3__45__cpo5crendE,(_ZN34_INTERNAL_4d8b7e4d_4_k_cu_4ecca1704cuda3std6ranges3__45__cpo8distanceE - _ZN34_INTERNAL_4d8b7e4d_4_k_cu_4ecca1704cuda3std3__45__cpo5crendE)
_ZN34_INTERNAL_4d8b7e4d_4_k_cu_4ecca1704cuda3std3__45__cpo5crendE:
	.zero		1
	.type		_ZN34_INTERNAL_4d8b7e4d_4_k_cu_4ecca1704cuda3std6ranges3__45__cpo8distanceE,@object
	.size		_ZN34_INTERNAL_4d8b7e4d_4_k_cu_4ecca1704cuda3std6ranges3__45__cpo8distanceE,(_ZN34_INTERNAL_4d8b7e4d_4_k_cu_4ecca1704cuda3std6ranges3__45__cpo7advanceE - _ZN34_INTERNAL_4d8b7e4d_4_k_cu_4ecca1704cuda3std6ranges3__45__cpo8distanceE)
_ZN34_INTERNAL_4d8b7e4d_4_k_cu_4ecca1704cuda3std6ranges3__45__cpo8distanceE:
	.zero		1
	.type		_ZN34_INTERNAL_4d8b7e4d_4_k_cu_4ecca1704cuda3std6ranges3__45__cpo7advanceE,@object
	.size		_ZN34_INTERNAL_4d8b7e4d_4_k_cu_4ecca1704cuda3std6ranges3__45__cpo7advanceE,(_ZN34_INTERNAL_4d8b7e4d_4_k_cu_4ecca1704cuda3std3__45__cpo3endE - _ZN34_INTERNAL_4d8b7e4d_4_k_cu_4ecca1704cuda3std6ranges3__45__cpo7advanceE)
_ZN34_INTERNAL_4d8b7e4d_4_k_cu_4ecca1704cuda3std6ranges3__45__cpo7advanceE:
	.zero		1
	.type		_ZN34_INTERNAL_4d8b7e4d_4_k_cu_4ecca1704cuda3std3__45__cpo3endE,@object
	.size		_ZN34_INTERNAL_4d8b7e4d_4_k_cu_4ecca1704cuda3std3__45__cpo3endE,(_ZN34_INTERNAL_4d8b7e4d_4_k_cu_4ecca1704cuda3std6ranges3__45__cpo4nextE - _ZN34_INTERNAL_4d8b7e4d_4_k_cu_4ecca1704cuda3std3__45__cpo3endE)
_ZN34_INTERNAL_4d8b7e4d_4_k_cu_4ecca1704cuda3std3__45__cpo3endE:
	.zero		1
	.type		_ZN34_INTERNAL_4d8b7e4d_4_k_cu_4ecca1704cuda3std6ranges3__45__cpo4nextE,@object
	.size		_ZN34_INTERNAL_4d8b7e4d_4_k_cu_4ecca1704cuda3std6ranges3__45__cpo4nextE,(_ZN34_INTERNAL_4d8b7e4d_4_k_cu_4ecca1704cuda3std6ranges3__45__cpo4swapE - _ZN34_INTERNAL_4d8b7e4d_4_k_cu_4ecca1704cuda3std6ranges3__45__cpo4nextE)
_ZN34_INTERNAL_4d8b7e4d_4_k_cu_4ecca1704cuda3std6ranges3__45__cpo4nextE:
	.zero		1
	.type		_ZN34_INTERNAL_4d8b7e4d_4_k_cu_4ecca1704cuda3std6ranges3__45__cpo4swapE,@object
	.size		_ZN34_INTERNAL_4d8b7e4d_4_k_cu_4ecca1704cuda3std6ranges3__45__cpo4swapE,(_ZN34_INTERNAL_4d8b7e4d_4_k_cu_4ecca1704cuda3std3__45__cpo4rendE - _ZN34_INTERNAL_4d8b7e4d_4_k_cu_4ecca1704cuda3std6ranges3__45__cpo4swapE)
_ZN34_INTERNAL_4d8b7e4d_4_k_cu_4ecca1704cuda3std6ranges3__45__cpo4swapE:
	.zero		1
	.type		_ZN34_INTERNAL_4d8b7e4d_4_k_cu_4ecca1704cuda3std3__45__cpo4rendE,@object
	.size		_ZN34_INTERNAL_4d8b7e4d_4_k_cu_4ecca1704cuda3std3__45__cpo4rendE,(_ZN34_INTERNAL_4d8b7e4d_4_k_cu_4ecca1704cuda3std6ranges3__45__cpo4sizeE - _ZN34_INTERNAL_4d8b7e4d_4_k_cu_4ecca1704cuda3std3__45__cpo4rendE)
_ZN34_INTERNAL_4d8b7e4d_4_k_cu_4ecca1704cuda3std3__45__cpo4rendE:
	.zero		1
	.type		_ZN34_INTERNAL_4d8b7e4d_4_k_cu_4ecca1704cuda3std6ranges3__45__cpo4sizeE,@object
	.size		_ZN34_INTERNAL_4d8b7e4d_4_k_cu_4ecca1704cuda3std6ranges3__45__cpo4sizeE,(_ZN34_INTERNAL_4d8b7e4d_4_k_cu_4ecca1704cuda3std6ranges3__45__cpo6cbeginE - _ZN34_INTERNAL_4d8b7e4d_4_k_cu_4ecca1704cuda3std6ranges3__45__cpo4sizeE)
_ZN34_INTERNAL_4d8b7e4d_4_k_cu_4ecca1704cuda3std6ranges3__45__cpo4sizeE:
	.zero		1
	.type		_ZN34_INTERNAL_4d8b7e4d_4_k_cu_4ecca1704cuda3std6ranges3__45__cpo6cbeginE,@object
	.size		_ZN34_INTERNAL_4d8b7e4d_4_k_cu_4ecca1704cuda3std6ranges3__45__cpo6cbeginE,(.L_13 - _ZN34_INTERNAL_4d8b7e4d_4_k_cu_4ecca1704cuda3std6ranges3__45__cpo6cbeginE)
_ZN34_INTERNAL_4d8b7e4d_4_k_cu_4ecca1704cuda3std6ranges3__45__cpo6cbeginE:
	.zero		1
.L_13:


//--------------------- .nv.constant0._Z9vectorAddPfS_S_i --------------------------
	.section	.nv.constant0._Z9vectorAddPfS_S_i,"a",@progbits
	.sectionflags	@""
	.align	4
.nv.constant0._Z9vectorAddPfS_S_i:
	.zero		924


//--------------------- SYMBOLS --------------------------

	.type		.nv.reservedSmem.offset0,@object
	.size		.nv.reservedSmem.offset0,0x4
